//
// Generated by NVIDIA NVVM Compiler
//
// Compiler Build ID: CL-36424714
// Cuda compilation tools, release 13.0, V13.0.88
// Based on NVVM 20.0.0
//

.version 9.0
.target sm_100
.address_size 64

	// .globl	_Z12helloFromGPUv
.extern .func  (.param .b32 func_retval0) vprintf
(
	.param .b64 vprintf_param_0,
	.param .b64 vprintf_param_1
)
;
.global .align 1 .b8 $str[29] = {72, 101, 108, 108, 111, 32, 87, 111, 114, 108, 100, 32, 102, 114, 111, 109, 32, 71, 80, 85, 33, 32, 37, 100, 32, 37, 100, 10};

.visible .entry _Z12helloFromGPUv()
{
	.local .align 8 .b8 	__local_depot0[8];
	.reg .b64 	%SP;
	.reg .b64 	%SPL;
	.reg .pred 	%p<2>;
	.reg .b32 	%r<7>;
	.reg .b64 	%rd<5>;

	mov.u64 	%SPL, __local_depot0;
	cvta.local.u64 	%SP, %SPL;
	mov.u32 	%r1, %tid.x;
	mov.u32 	%r3, %ctaid.x;
	max.u32 	%r4, %r1, %r3;
	setp.gt.u32 	%p1, %r4, 19;
	@%p1 bra 	$L__BB0_2;
	add.u64 	%rd1, %SP, 0;
	add.u64 	%rd2, %SPL, 0;
	st.local.v2.u32 	[%rd2], {%r1, %r3};
	mov.u64 	%rd3, $str;
	cvta.global.u64 	%rd4, %rd3;
	{ // callseq 0, 0
	.param .b64 param0;
	st.param.b64 	[param0], %rd4;
	.param .b64 param1;
	st.param.b64 	[param1], %rd1;
	.param .b32 retval0;
	call.uni (retval0), 
	vprintf, 
	(
	param0, 
	param1
	);
	ld.param.b32 	%r5, [retval0];
	} // callseq 0
$L__BB0_2:
	ret;

}


// ===== COMPILED SASS (sm_100) =====

	.target	sm_100

	.elftype	@"ET_EXEC"


//--------------------- .note.nv.tkinfo           --------------------------
	.section	.note.nv.tkinfo,"",@"SHT_NOTE"
	.sectionflags	@"SHF_NOTE_NV_TKINFO"
	.tkinfo
        /*0018*/ 	.word	0x00000002
        /*0030*/ 	.string	""
        /*0030*/ 	.string	"ptxas"
        /*0030*/ 	.string	"Cuda compilation tools, release 13.0, V13.0.88"
        /*0030*/ 	.string	"Build cuda_13.0.r13.0/compiler.36424714_0"
        /*0030*/ 	.string	"-arch sm_100 -m 64 "



//--------------------- .note.nv.cuinfo           --------------------------
	.section	.note.nv.cuinfo,"",@"SHT_NOTE"
	.sectionflags	@"SHF_NOTE_NV_CUINFO"
        /*0018*/ 	.short	0x0002
        /*001a*/ 	.short	0x0064
        /*001c*/ 	.short	0x0082
	.zero		2


//--------------------- .nv.info                  --------------------------
	.section	.nv.info,"",@"SHT_CUDA_INFO"
	.align	4


	//----- nvinfo : EIATTR_REGCOUNT
	.align		4
        /*0000*/ 	.byte	0x04, 0x2f
        /*0002*/ 	.short	(.L_2 - .L_1)
	.align		4
.L_1:
        /*0004*/ 	.word	index@(_Z12helloFromGPUv)
        /*0008*/ 	.word	0x00000018


	//----- nvinfo : EIATTR_FRAME_SIZE
	.align		4
.L_2:
        /*000c*/ 	.byte	0x04, 0x11
        /*000e*/ 	.short	(.L_4 - .L_3)
	.align		4
.L_3:
        /*0010*/ 	.word	index@(_Z12helloFromGPUv)
        /*0014*/ 	.word	0x00000008


	//----- nvinfo : EIATTR_MIN_STACK_SIZE
	.align		4
.L_4:
        /*0018*/ 	.byte	0x04, 0x12
        /*001a*/ 	.short	(.L_6 - .L_5)
	.align		4
.L_5:
        /*001c*/ 	.word	index@(_Z12helloFromGPUv)
        /*0020*/ 	.word	0x00000008
.L_6:


//--------------------- .nv.compat                --------------------------
	.section	.nv.compat,"",@"SHT_CUDA_COMPAT_INFO"
	.align	4
        /*0000*/ 	.byte	0x02, 0x09, 0x00, 0x00, 0x02, 0x02, 0x01, 0x00, 0x02, 0x05, 0x05, 0x00, 0x03, 0x07, 0x01, 0x01
        /*0010*/ 	.byte	0x02, 0x03, 0x00, 0x00, 0x02, 0x06, 0x01, 0x00, 0x04, 0x0b, 0x08, 0x00, 0x09, 0x00, 0x00, 0x00
        /*0020*/ 	.byte	0x00, 0x00, 0x00, 0x00


//--------------------- .nv.info._Z12helloFromGPUv --------------------------
	.section	.nv.info._Z12helloFromGPUv,"",@"SHT_CUDA_INFO"
	.sectionflags	@""
	.align	4


	//----- nvinfo : EIATTR_CUDA_API_VERSION
	.align		4
        /*0000*/ 	.byte	0x04, 0x37
        /*0002*/ 	.short	(.L_8 - .L_7)
.L_7:
        /*0004*/ 	.word	0x00000082


	//----- nvinfo : EIATTR_SPARSE_MMA_MASK
	.align		4
.L_8:
        /*0008*/ 	.byte	0x03, 0x50
        /*000a*/ 	.short	0x0000


	//----- nvinfo : EIATTR_MAXREG_COUNT
	.align		4
        /*000c*/ 	.byte	0x03, 0x1b
        /*000e*/ 	.short	0x00ff


	//----- nvinfo : EIATTR_EXTERNS
	.align		4
        /*0010*/ 	.byte	0x04, 0x0f
        /*0012*/ 	.short	(.L_10 - .L_9)


	//   ....[0]....
	.align		4
.L_9:
        /*0014*/ 	.word	index@(vprintf)


	//----- nvinfo : EIATTR_MERCURY_ISA_VERSION
	.align		4
.L_10:
        /*0018*/ 	.byte	0x03, 0x5f
        /*001a*/ 	.short	0x0101


	//----- nvinfo : EIATTR_VRC_CTA_INIT_COUNT
	.align		4
        /*001c*/ 	.byte	0x02, 0x4a
	.zero		1
	.zero		1


	//----- nvinfo : EIATTR_SYSCALL_OFFSETS
	.align		4
        /*0020*/ 	.byte	0x04, 0x46
        /*0022*/ 	.short	(.L_12 - .L_11)


	//   ....[0]....
.L_11:
        /*0024*/ 	.word	0x00000120


	//----- nvinfo : EIATTR_EXIT_INSTR_OFFSETS
	.align		4
.L_12:
        /*0028*/ 	.byte	0x04, 0x1c
        /*002a*/ 	.short	(.L_14 - .L_13)


	//   ....[0]....
.L_13:
        /*002c*/ 	.word	0x000000a0


	//   ....[1]....
        /*0030*/ 	.word	0x00000130


	//----- nvinfo : EIATTR_CRS_STACK_SIZE
	.align		4
.L_14:
        /*0034*/ 	.byte	0x04, 0x1e
        /*0036*/ 	.short	(.L_16 - .L_15)
.L_15:
        /*0038*/ 	.word	0x00000000


	//----- nvinfo : EIATTR_SW_WAR
	.align		4
.L_16:
        /*003c*/ 	.byte	0x04, 0x36
        /*003e*/ 	.short	(.L_18 - .L_17)
.L_17:
        /*0040*/ 	.word	0x00000008
.L_18:


//--------------------- .nv.callgraph             --------------------------
	.section	.nv.callgraph,"",@"SHT_CUDA_CALLGRAPH"
	.align	4
	.sectionentsize	8
	.align		4
        /*0000*/ 	.word	0x00000000
	.align		4
        /*0004*/ 	.word	0xffffffff
	.align		4
        /*0008*/ 	.word	index@(_Z12helloFromGPUv)
	.align		4
        /*000c*/ 	.word	index@(vprintf)
	.align		4
        /*0010*/ 	.word	0x00000000
	.align		4
        /*0014*/ 	.word	0xfffffffe
	.align		4
        /*0018*/ 	.word	0x00000000
	.align		4
        /*001c*/ 	.word	0xfffffffd
	.align		4
        /*0020*/ 	.word	0x00000000
	.align		4
        /*0024*/ 	.word	0xfffffffc


//--------------------- .nv.constant4             --------------------------
	.section	.nv.constant4,"a",@progbits
	.align	8
	.align		8
.nv.constant4:
        /*0000*/ 	.dword	vprintf
	.align		8
        /*0008*/ 	.dword	$str


//--------------------- .text._Z12helloFromGPUv   --------------------------
	.section	.text._Z12helloFromGPUv,"ax",@progbits
	.align	128
        .global         _Z12helloFromGPUv
        .type           _Z12helloFromGPUv,@function
        .size           _Z12helloFromGPUv,(.L_x_2 - _Z12helloFromGPUv)
        .other          _Z12helloFromGPUv,@"STO_CUDA_ENTRY STV_DEFAULT"
_Z12helloFromGPUv:
.text._Z12helloFromGPUv:
[----:B------:R-:W0:Y:S01]  /*0000*/  LDC R1, c[0x0][0x37c] ;  /* 0x0000df00ff017b82 */ /* 0x000e220000000800 */
[----:B------:R-:W1:Y:S01]  /*0010*/  S2R R8, SR_TID.X ;  /* 0x0000000000087919 */ /* 0x000e620000002100 */
[----:B------:R-:W2:Y:S01]  /*0020*/  LDCU UR4, c[0x0][0x2f8] ;  /* 0x00005f00ff0477ac */ /* 0x000ea20008000800 */
[----:B0-----:R-:W-:Y:S01]  /*0030*/  VIADD R1, R1, 0xfffffff8 ;  /* 0xfffffff801017836 */ /* 0x001fe20000000000 */
[----:B------:R-:W1:Y:S01]  /*0040*/  S2R R9, SR_CTAID.X ;  /* 0x0000000000097919 */ /* 0x000e620000002500 */
[----:B------:R-:W0:Y:S03]  /*0050*/  LDCU UR5, c[0x0][0x2fc] ;  /* 0x00005f80ff0577ac */ /* 0x000e260008000800 */
[----:B--2---:R-:W-:-:S05]  /*0060*/  IADD3 R6, P1, PT, R1, UR4, RZ ;  /* 0x0000000401067c10 */ /* 0x004fca000ff3e0ff */
[----:B0-----:R-:W-:Y:S01]  /*0070*/  IMAD.X R7, RZ, RZ, UR5, P1 ;  /* 0x00000005ff077e24 */ /* 0x001fe200088e06ff */
[----:B-1----:R-:W-:-:S04]  /*0080*/  VIMNMX.U32 R0, PT, PT, R8, R9, !PT ;  /* 0x0000000908007248 */ /* 0x002fc80007fe0000 */
[----:B------:R-:W-:-:S13]  /*0090*/  ISETP.GT.U32.AND P0, PT, R0, 0x13, PT ;  /* 0x000000130000780c */ /* 0x000fda0003f04070 */
[----:B------:R-:W-:Y:S05]  /*00a0*/  @P0 EXIT ;  /* 0x000000000000094d */ /* 0x000fea0003800000 */
[----:B------:R-:W-:Y:S01]  /*00b0*/  MOV R0, 0x0 ;  /* 0x0000000000007802 */ /* 0x000fe20000000f00 */
[----:B------:R0:W-:Y:S01]  /*00c0*/  STL.64 [R1], R8 ;  /* 0x0000000801007387 */ /* 0x0001e20000100a00 */
[----:B------:R-:W1:Y:S02]  /*00d0*/  LDCU.64 UR4, c[0x4][0x8] ;  /* 0x01000100ff0477ac */ /* 0x000e640008000a00 */
[----:B------:R0:W2:Y:S01]  /*00e0*/  LDC.64 R2, c[0x4][R0] ;  /* 0x0100000000027b82 */ /* 0x0000a20000000a00 */
[----:B-1----:R-:W-:Y:S02]  /*00f0*/  IMAD.U32 R4, RZ, RZ, UR4 ;  /* 0x00000004ff047e24 */ /* 0x002fe4000f8e00ff */
[----:B0-----:R-:W-:-:S07]  /*0100*/  IMAD.U32 R5, RZ, RZ, UR5 ;  /* 0x00000005ff057e24 */ /* 0x001fce000f8e00ff */
[----:B------:R-:W-:-:S07]  /*0110*/  LEPC R20, `(.L_x_0) ;  /* 0x000000001014794e */ /* 0x000fce0000000000 */
[----:B--2---:R-:W-:Y:S05]  /*0120*/  CALL.ABS.NOINC R2 ;  /* 0x0000000002007343 */ /* 0x004fea0003c00000 */
.L_x_0:
[----:B------:R-:W-:Y:S05]  /*0130*/  EXIT ;  /* 0x000000000000794d */ /* 0x000fea0003800000 */
.L_x_1:
[----:B------:R-:W-:-:S00]  /*0140*/  BRA `(.L_x_1) ;  /* 0xfffffffc00fc7947 */ /* 0x000fc0000383ffff */
[----:B------:R-:W-:-:S00]  /*0150*/  NOP ;  /* 0x0000000000007918 */ /* 0x000fc00000000000 */
        /* <DEDUP_REMOVED lines=10> */
.L_x_2:


//--------------------- .nv.global.init           --------------------------
	.section	.nv.global.init,"aw",@progbits
.nv.global.init:
	.type		$str,@object
	.size		$str,(.L_0 - $str)
$str:
        /*0000*/ 	.byte	0x48, 0x65, 0x6c, 0x6c, 0x6f, 0x20, 0x57, 0x6f, 0x72, 0x6c, 0x64, 0x20, 0x66, 0x72, 0x6f, 0x6d
        /*0010*/ 	.byte	0x20, 0x47, 0x50, 0x55, 0x21, 0x20, 0x25, 0x64, 0x20, 0x25, 0x64, 0x0a, 0x00
.L_0:


//--------------------- .nv.shared.reserved.0     --------------------------
	.section	.nv.shared.reserved.0,"aw",@nobits
	.weak		__nv_reservedSMEM_offset_0_alias
	.size		__nv_reservedSMEM_offset_0_alias, 0, 64
	.other		__nv_reservedSMEM_offset_0_alias,@"STO_CUDA_RESERVED_SHARED STV_DEFAULT"
__nv_reservedSMEM_offset_0_alias:
	.zero		0
	.zero		64


//--------------------- .nv.constant0._Z12helloFromGPUv --------------------------
	.section	.nv.constant0._Z12helloFromGPUv,"a",@progbits
	.sectionflags	@""
	.align	4
.nv.constant0._Z12helloFromGPUv:
	.zero		896


//--------------------- SYMBOLS --------------------------

	.type		.nv.reservedSmem.offset0,@object
	.size		.nv.reservedSmem.offset0,0x4
	.type		vprintf,@function
